	.headerflags	@"EF_CUDA_TEXMODE_UNIFIED EF_CUDA_64BIT_ADDRESS EF_CUDA_ACCELERATORS EF_CUDA_SM90 EF_CUDA_VIRTUAL_SM(EF_CUDA_SM90)"
	.elftype	@"ET_EXEC"


//--------------------- .nv.info                  --------------------------
	.section	.nv.info,"",@"SHT_CUDA_INFO"
	.align	4


	//----- nvinfo : EIATTR_REGCOUNT
	.align		4
        /*0000*/ 	.byte	0x04, 0x2f
        /*0002*/ 	.short	(.L_1 - .L_0)
	.align		4
.L_0:
        /*0004*/ 	.word	index@(triton_poi_fused_1)
        /*0008*/ 	.word	0x0000001e


	//----- nvinfo : EIATTR_MIN_STACK_SIZE
	.align		4
.L_1:
        /*000c*/ 	.byte	0x04, 0x12
        /*000e*/ 	.short	(.L_3 - .L_2)
	.align		4
.L_2:
        /*0010*/ 	.word	index@(triton_poi_fused_1)
        /*0014*/ 	.word	0x00000000


	//----- nvinfo : EIATTR_FRAME_SIZE
	.align		4
.L_3:
        /*0018*/ 	.byte	0x04, 0x11
        /*001a*/ 	.short	(.L_5 - .L_4)
	.align		4
.L_4:
        /*001c*/ 	.word	index@(triton_poi_fused_1)
        /*0020*/ 	.word	0x00000000


	//----- nvinfo : EIATTR_MIN_STACK_SIZE
	.align		4
.L_5:
        /*0024*/ 	.byte	0x04, 0x12
        /*0026*/ 	.short	(.L_7 - .L_6)
	.align		4
.L_6:
        /*0028*/ 	.word	index@(triton_poi_fused_1)
        /*002c*/ 	.word	0x00000000
.L_7:


//--------------------- .nv.info.triton_poi_fused_1 --------------------------
	.section	.nv.info.triton_poi_fused_1,"",@"SHT_CUDA_INFO"
	.sectionflags	@""
	.align	4


	//----- nvinfo : EIATTR_CUDA_API_VERSION
	.align		4
        /*0000*/ 	.byte	0x04, 0x37
        /*0002*/ 	.short	(.L_9 - .L_8)
.L_8:
        /*0004*/ 	.word	0x0000007c


	//----- nvinfo : EIATTR_KPARAM_INFO
	.align		4
.L_9:
        /*0008*/ 	.byte	0x04, 0x17
        /*000a*/ 	.short	(.L_11 - .L_10)
.L_10:
        /*000c*/ 	.word	0x00000000
        /*0010*/ 	.short	0x0003
        /*0012*/ 	.short	0x0014
        /*0014*/ 	.byte	0x00, 0xf0, 0x11, 0x00


	//----- nvinfo : EIATTR_KPARAM_INFO
	.align		4
.L_11:
        /*0018*/ 	.byte	0x04, 0x17
        /*001a*/ 	.short	(.L_13 - .L_12)
.L_12:
        /*001c*/ 	.word	0x00000000
        /*0020*/ 	.short	0x0002
        /*0022*/ 	.short	0x0010
        /*0024*/ 	.byte	0x00, 0xf0, 0x11, 0x00


	//----- nvinfo : EIATTR_KPARAM_INFO
	.align		4
.L_13:
        /*0028*/ 	.byte	0x04, 0x17
        /*002a*/ 	.short	(.L_15 - .L_14)
.L_14:
        /*002c*/ 	.word	0x00000000
        /*0030*/ 	.short	0x0001
        /*0032*/ 	.short	0x0008
        /*0034*/ 	.byte	0x00, 0xf4, 0x21, 0x00


	//----- nvinfo : EIATTR_KPARAM_INFO
	.align		4
.L_15:
        /*0038*/ 	.byte	0x04, 0x17
        /*003a*/ 	.short	(.L_17 - .L_16)
.L_16:
        /*003c*/ 	.word	0x00000000
        /*0040*/ 	.short	0x0000
        /*0042*/ 	.short	0x0000
        /*0044*/ 	.byte	0x00, 0xf4, 0x21, 0x00


	//----- nvinfo : EIATTR_SPARSE_MMA_MASK
	.align		4
.L_17:
        /*0048*/ 	.byte	0x03, 0x50
        /*004a*/ 	.short	0x0000


	//----- nvinfo : EIATTR_MAXREG_COUNT
	.align		4
        /*004c*/ 	.byte	0x03, 0x1b
        /*004e*/ 	.short	0x00ff


	//----- nvinfo : EIATTR_EXIT_INSTR_OFFSETS
	.align		4
        /*0050*/ 	.byte	0x04, 0x1c
        /*0052*/ 	.short	(.L_19 - .L_18)


	//   ....[0]....
.L_18:
        /*0054*/ 	.word	0x00000610


	//   ....[1]....
        /*0058*/ 	.word	0x00000660


	//----- nvinfo : EIATTR_REQNTID
	.align		4
.L_19:
        /*005c*/ 	.byte	0x04, 0x10
        /*005e*/ 	.short	(.L_21 - .L_20)
.L_20:
        /*0060*/ 	.word	0x00000080
        /*0064*/ 	.word	0x00000001
        /*0068*/ 	.word	0x00000001


	//----- nvinfo : EIATTR_CBANK_PARAM_SIZE
	.align		4
.L_21:
        /*006c*/ 	.byte	0x03, 0x19
        /*006e*/ 	.short	0x0018


	//----- nvinfo : EIATTR_PARAM_CBANK
	.align		4
        /*0070*/ 	.byte	0x04, 0x0a
        /*0072*/ 	.short	(.L_23 - .L_22)
	.align		4
.L_22:
        /*0074*/ 	.word	index@(.nv.constant0.triton_poi_fused_1)
        /*0078*/ 	.short	0x0210
        /*007a*/ 	.short	0x0018


	//----- nvinfo : EIATTR_SW_WAR
	.align		4
.L_23:
        /*007c*/ 	.byte	0x04, 0x36
        /*007e*/ 	.short	(.L_25 - .L_24)
.L_24:
        /*0080*/ 	.word	0x00000008
.L_25:


//--------------------- .nv.callgraph             --------------------------
	.section	.nv.callgraph,"",@"SHT_CUDA_CALLGRAPH"
	.align	4
	.sectionentsize	8
	.align		4
        /*0000*/ 	.word	0x00000000
	.align		4
        /*0004*/ 	.word	0xffffffff
	.align		4
        /*0008*/ 	.word	0x00000000
	.align		4
        /*000c*/ 	.word	0xfffffffe
	.align		4
        /*0010*/ 	.word	0x00000000
	.align		4
        /*0014*/ 	.word	0xfffffffd
	.align		4
        /*0018*/ 	.word	0x00000000
	.align		4
        /*001c*/ 	.word	0xfffffffc


//--------------------- .text.triton_poi_fused_1  --------------------------
	.section	.text.triton_poi_fused_1,"ax",@progbits
	.sectionflags	@"SHF_BARRIERS=1"
	.align	128
        .global         triton_poi_fused_1
        .type           triton_poi_fused_1,@function
        .size           triton_poi_fused_1,(.L_x_1 - triton_poi_fused_1)
        .other          triton_poi_fused_1,@"STO_CUDA_ENTRY STV_DEFAULT"
triton_poi_fused_1:
.text.triton_poi_fused_1:
[----:B------:R-:W0:Y:S01]  /*0000*/  LDC R1, c[0x0][0x28] ;  /* 0x00000a00ff017b82 */ /* 0x000e220000000800 */
[----:B------:R-:W1:Y:S07]  /*0010*/  S2R R0, SR_CTAID.X ;  /* 0x0000000000007919 */ /* 0x000e6e0000002500 */
[----:B------:R-:W2:Y:S01]  /*0020*/  LDC.64 R14, c[0x0][0x210] ;  /* 0x00008400ff0e7b82 */ /* 0x000ea20000000a00 */
[----:B------:R-:W-:Y:S01]  /*0030*/  IMAD.MOV.U32 R19, RZ, RZ, RZ ;  /* 0x000000ffff137224 */ /* 0x000fe200078e00ff */
[----:B------:R-:W-:Y:S01]  /*0040*/  ULDC.64 UR6, c[0x0][0x208] ;  /* 0x0000820000067ab9 */ /* 0x000fe20000000a00 */
[----:B------:R-:W3:Y:S01]  /*0050*/  S2R R17, SR_TID.X ;  /* 0x0000000000117919 */ /* 0x000ee20000002100 */
[----:B------:R-:W4:Y:S01]  /*0060*/  S2R R18, SR_CTAID.Y ;  /* 0x0000000000127919 */ /* 0x000f220000002600 */
[----:B------:R-:W-:-:S02]  /*0070*/  IMAD.MOV.U32 R20, RZ, RZ, RZ ;  /* 0x000000ffff147224 */ /* 0x000fc400078e00ff */
[----:B-1----:R-:W-:Y:S01]  /*0080*/  IMAD.SHL.U32 R0, R0, 0x20, RZ ;  /* 0x0000002000007824 */ /* 0x002fe200078e00ff */
[----:B---3--:R-:W-:-:S04]  /*0090*/  SHF.R.U32.HI R21, RZ, 0x5, R17 ;  /* 0x00000005ff157819 */ /* 0x008fc80000011611 */
[----:B------:R-:W-:Y:S01]  /*00a0*/  LOP3.LUT R6, R0, 0x1f, R17, 0xf8, !PT ;  /* 0x0000001f00067812 */ /* 0x000fe200078ef811 */
[----:B----4-:R-:W-:Y:S01]  /*00b0*/  IMAD.SHL.U32 R16, R18, 0x20, RZ ;  /* 0x0000002012107824 */ /* 0x010fe200078e00ff */
[----:B------:R-:W-:Y:S02]  /*00c0*/  SGXT.U32 R21, R21, 0x2 ;  /* 0x000000021515781a */ /* 0x000fe40000000000 */
[----:B------:R-:W-:Y:S02]  /*00d0*/  ISETP.GE.AND P0, PT, R6, 0x19, PT ;  /* 0x000000190600780c */ /* 0x000fe40003f06270 */
[----:B------:R-:W-:Y:S02]  /*00e0*/  LOP3.LUT R2, R16, R21, RZ, 0xfc, !PT ;  /* 0x0000001510027212 */ /* 0x000fe400078efcff */
[----:B------:R-:W-:Y:S02]  /*00f0*/  LOP3.LUT R3, R16, 0x4, R21, 0xfe, !PT ;  /* 0x0000000410037812 */ /* 0x000fe400078efe15 */
[----:B------:R-:W-:Y:S01]  /*0100*/  LOP3.LUT R4, R16, 0x8, R21, 0xfe, !PT ;  /* 0x0000000810047812 */ /* 0x000fe200078efe15 */
[--C-:B------:R-:W-:Y:S01]  /*0110*/  IMAD R27, R2, 0x19, R6.reuse ;  /* 0x00000019021b7824 */ /* 0x100fe200078e0206 */
[----:B------:R-:W-:Y:S01]  /*0120*/  LOP3.LUT R7, R16, 0xc, R21, 0xfe, !PT ;  /* 0x0000000c10077812 */ /* 0x000fe200078efe15 */
[--C-:B------:R-:W-:Y:S01]  /*0130*/  IMAD R3, R3, 0x19, R6.reuse ;  /* 0x0000001903037824 */ /* 0x100fe200078e0206 */
[----:B------:R-:W-:Y:S01]  /*0140*/  LOP3.LUT R9, R16, 0x10, R21, 0xfe, !PT ;  /* 0x0000001010097812 */ /* 0x000fe200078efe15 */
[--C-:B------:R-:W-:Y:S01]  /*0150*/  IMAD R5, R4, 0x19, R6.reuse ;  /* 0x0000001904057824 */ /* 0x100fe200078e0206 */
[----:B------:R-:W-:Y:S01]  /*0160*/  LOP3.LUT R11, R16, 0x14, R21, 0xfe, !PT ;  /* 0x00000014100b7812 */ /* 0x000fe200078efe15 */
[----:B------:R-:W-:Y:S01]  /*0170*/  IMAD R7, R7, 0x19, R6 ;  /* 0x0000001907077824 */ /* 0x000fe200078e0206 */
[----:B------:R-:W-:Y:S01]  /*0180*/  LOP3.LUT R13, R16, 0x18, R21, 0xfe, !PT ;  /* 0x00000018100d7812 */ /* 0x000fe200078efe15 */
[----:B--2---:R-:W-:Y:S01]  /*0190*/  IMAD.WIDE R26, R27, 0x4, R14 ;  /* 0x000000041b1a7825 */ /* 0x004fe200078e020e */
[----:B------:R-:W-:-:S03]  /*01a0*/  LOP3.LUT R23, R16, 0x1c, R21, 0xfe, !PT ;  /* 0x0000001c10177812 */ /* 0x000fc600078efe15 */
[--C-:B------:R-:W-:Y:S01]  /*01b0*/  IMAD R9, R9, 0x19, R6.reuse ;  /* 0x0000001909097824 */ /* 0x100fe200078e0206 */
[----:B------:R1:W2:Y:S01]  /*01c0*/  @!P0 LDG.E.EL R19, desc[UR6][R26.64] ;  /* 0x000000061a138981 */ /* 0x0002a2000c2e1900 */
[--C-:B------:R-:W-:Y:S02]  /*01d0*/  IMAD R11, R11, 0x19, R6.reuse ;  /* 0x000000190b0b7824 */ /* 0x100fe400078e0206 */
[--C-:B------:R-:W-:Y:S02]  /*01e0*/  IMAD R13, R13, 0x19, R6.reuse ;  /* 0x000000190d0d7824 */ /* 0x100fe400078e0206 */
[----:B------:R-:W-:Y:S02]  /*01f0*/  IMAD R23, R23, 0x19, R6 ;  /* 0x0000001917177824 */ /* 0x000fe400078e0206 */
[----:B------:R-:W-:Y:S01]  /*0200*/  IMAD.WIDE R2, R3, 0x4, R14 ;  /* 0x0000000403027825 */ /* 0x000fe200078e020e */
[----:B------:R-:W-:-:S03]  /*0210*/  CS2R R24, SRZ ;  /* 0x0000000000187805 */ /* 0x000fc6000001ff00 */
[--C-:B------:R-:W-:Y:S01]  /*0220*/  IMAD.WIDE R4, R5, 0x4, R14.reuse ;  /* 0x0000000405047825 */ /* 0x100fe200078e020e */
[----:B-1----:R-:W-:Y:S01]  /*0230*/  CS2R R26, SRZ ;  /* 0x00000000001a7805 */ /* 0x002fe2000001ff00 */
[----:B------:R1:W3:Y:S02]  /*0240*/  @!P0 LDG.E.EL R20, desc[UR6][R2.64] ;  /* 0x0000000602148981 */ /* 0x0002e4000c2e1900 */
[----:B------:R-:W-:-:S04]  /*0250*/  IMAD.WIDE R6, R7, 0x4, R14 ;  /* 0x0000000407067825 */ /* 0x000fc800078e020e */
[--C-:B------:R-:W-:Y:S01]  /*0260*/  IMAD.WIDE R8, R9, 0x4, R14.reuse ;  /* 0x0000000409087825 */ /* 0x100fe200078e020e */
[----:B------:R-:W4:Y:S03]  /*0270*/  @!P0 LDG.E.EL R24, desc[UR6][R6.64] ;  /* 0x0000000606188981 */ /* 0x000f26000c2e1900 */
[----:B------:R-:W-:-:S04]  /*0280*/  IMAD.WIDE R10, R11, 0x4, R14 ;  /* 0x000000040b0a7825 */ /* 0x000fc800078e020e */
[--C-:B------:R-:W-:Y:S01]  /*0290*/  IMAD.WIDE R12, R13, 0x4, R14.reuse ;  /* 0x000000040d0c7825 */ /* 0x100fe200078e020e */
[----:B------:R-:W5:Y:S03]  /*02a0*/  @!P0 LDG.E.EL R25, desc[UR6][R10.64] ;  /* 0x000000060a198981 */ /* 0x000f66000c2e1900 */
[----:B------:R-:W-:Y:S01]  /*02b0*/  IMAD.WIDE R14, R23, 0x4, R14 ;  /* 0x00000004170e7825 */ /* 0x000fe200078e020e */
[----:B------:R-:W5:Y:S03]  /*02c0*/  @!P0 LDG.E.EL R27, desc[UR6][R12.64] ;  /* 0x000000060c1b8981 */ /* 0x000f66000c2e1900 */
[----:B------:R-:W-:Y:S01]  /*02d0*/  IMAD.MOV.U32 R22, RZ, RZ, RZ ;  /* 0x000000ffff167224 */ /* 0x000fe200078e00ff */
[----:B------:R-:W5:Y:S01]  /*02e0*/  @!P0 LDG.E.EL R26, desc[UR6][R14.64] ;  /* 0x000000060e1a8981 */ /* 0x000f62000c2e1900 */
[----:B------:R-:W-:-:S04]  /*02f0*/  IMAD.MOV.U32 R23, RZ, RZ, RZ ;  /* 0x000000ffff177224 */ /* 0x000fc800078e00ff */
[----:B------:R1:W5:Y:S04]  /*0300*/  @!P0 LDG.E.EL R22, desc[UR6][R4.64] ;  /* 0x0000000604168981 */ /* 0x000368000c2e1900 */
[----:B------:R1:W5:Y:S01]  /*0310*/  @!P0 LDG.E.EL R23, desc[UR6][R8.64] ;  /* 0x0000000608178981 */ /* 0x000362000c2e1900 */
[----:B------:R-:W1:Y:S02]  /*0320*/  S2UR UR5, SR_CgaCtaId ;  /* 0x00000000000579c3 */ /* 0x000e640000008800 */
[----:B-1----:R-:W-:Y:S01]  /*0330*/  IMAD.SHL.U32 R2, R17, 0x20, RZ ;  /* 0x0000002011027824 */ /* 0x002fe200078e00ff */
[----:B------:R-:W-:-:S04]  /*0340*/  UMOV UR4, 0x400 ;  /* 0x0000040000047882 */ /* 0x000fc80000000000 */
[----:B------:R-:W-:-:S04]  /*0350*/  LOP3.LUT R2, R2, 0x3e0, RZ, 0xc0, !PT ;  /* 0x000003e002027812 */ /* 0x000fc800078ec0ff */
[----:B------:R-:W-:-:S04]  /*0360*/  LOP3.LUT R21, R2, R21, RZ, 0xfc, !PT ;  /* 0x0000001502157212 */ /* 0x000fc800078efcff */
[----:B------:R-:W-:Y:S01]  /*0370*/  LEA.HI R21, R2, R21, RZ, 0x1d ;  /* 0x0000001502157211 */ /* 0x000fe200078fe8ff */
[----:B0-----:R-:W-:-:S06]  /*0380*/  UPRMT UR4, UR5, 0x654, UR4 ;  /* 0x0000065405047896 */ /* 0x001fcc0008000004 */
[----:B------:R-:W-:Y:S01]  /*0390*/  LEA R21, R21, UR4, 0x2 ;  /* 0x0000000415157c11 */ /* 0x000fe2000f8e10ff */
[----:B------:R-:W-:Y:S01]  /*03a0*/  IMAD.SHL.U32 R3, R17, 0x4, RZ ;  /* 0x0000000411037824 */ /* 0x000fe200078e00ff */
[----:B------:R-:W-:-:S04]  /*03b0*/  SHF.R.U32.HI R2, RZ, 0x1, R17 ;  /* 0x00000001ff027819 */ /* 0x000fc80000011611 */
[----:B------:R-:W-:Y:S02]  /*03c0*/  LOP3.LUT R5, R2, 0x3c, RZ, 0xc0, !PT ;  /* 0x0000003c02057812 */ /* 0x000fe400078ec0ff */
[----:B------:R-:W-:-:S05]  /*03d0*/  LOP3.LUT R8, R3, 0x1fc, RZ, 0xc0, !PT ;  /* 0x000001fc03087812 */ /* 0x000fca00078ec0ff */
[----:B------:R-:W-:Y:S01]  /*03e0*/  IMAD.IADD R5, R8, 0x1, R5 ;  /* 0x0000000108057824 */ /* 0x000fe200078e0205 */
[----:B------:R-:W-:-:S04]  /*03f0*/  SHF.R.S32.HI R18, RZ, 0x1a, R18 ;  /* 0x0000001aff127819 */ /* 0x000fc80000011412 */
[----:B------:R-:W-:Y:S02]  /*0400*/  LEA R5, R5, UR4, 0x2 ;  /* 0x0000000405057c11 */ /* 0x000fe4000f8e10ff */
[----:B------:R-:W-:Y:S02]  /*0410*/  LOP3.LUT R16, R16, 0x1c, R3, 0xf8, !PT ;  /* 0x0000001c10107812 */ /* 0x000fe400078ef803 */
[----:B------:R-:W-:-:S04]  /*0420*/  SGXT R3, R18, 0x1 ;  /* 0x000000011203781a */ /* 0x000fc80000000200 */
[----:B------:R-:W-:Y:S02]  /*0430*/  LEA.HI R10, R3, R16, RZ, 0x6 ;  /* 0x00000010030a7211 */ /* 0x000fe400078f30ff */
[----:B------:R-:W0:Y:S02]  /*0440*/  LDC.64 R2, c[0x0][0x218] ;  /* 0x00008600ff027b82 */ /* 0x000e240000000a00 */
[----:B------:R-:W-:Y:S02]  /*0450*/  LOP3.LUT R9, R10, 0xffffffc0, RZ, 0xc0, !PT ;  /* 0xffffffc00a097812 */ /* 0x000fe400078ec0ff */
[----:B------:R-:W-:-:S03]  /*0460*/  SHF.R.U32.HI R17, RZ, 0x3, R17 ;  /* 0x00000003ff117819 */ /* 0x000fc60000011611 */
[----:B------:R-:W-:Y:S01]  /*0470*/  IMAD.IADD R11, R16, 0x1, -R9 ;  /* 0x00000001100b7824 */ /* 0x000fe200078e0a09 */
[----:B------:R-:W-:Y:S02]  /*0480*/  SGXT.U32 R9, R17, 0x4 ;  /* 0x000000041109781a */ /* 0x000fe40000000000 */
[----:B------:R-:W-:Y:S02]  /*0490*/  LOP3.LUT R12, R8, 0x200, RZ, 0xfc, !PT ;  /* 0x00000200080c7812 */ /* 0x000fe400078efcff */
[----:B------:R-:W-:Y:S02]  /*04a0*/  LOP3.LUT R9, R0, R9, RZ, 0xfc, !PT ;  /* 0x0000000900097212 */ /* 0x000fe400078efcff */
[----:B------:R-:W-:Y:S02]  /*04b0*/  SHF.R.S32.HI R10, RZ, 0x6, R10 ;  /* 0x00000006ff0a7819 */ /* 0x000fe4000001140a */
[C---:B------:R-:W-:Y:S02]  /*04c0*/  LOP3.LUT R0, R9.reuse, 0x10, RZ, 0xfc, !PT ;  /* 0x0000001009007812 */ /* 0x040fe400078efcff */
[----:B------:R-:W-:Y:S01]  /*04d0*/  SHF.R.U32.HI R12, RZ, 0x3, R12 ;  /* 0x00000003ff0c7819 */ /* 0x000fe2000001160c */
[----:B------:R-:W-:Y:S01]  /*04e0*/  IMAD R10, R10, 0x640, R11 ;  /* 0x000006400a0a7824 */ /* 0x000fe200078e020b */
[----:B------:R-:W-:-:S02]  /*04f0*/  ISETP.GE.AND P1, PT, R9, 0x19, PT ;  /* 0x000000190900780c */ /* 0x000fc40003f26270 */
[----:B------:R-:W-:Y:S02]  /*0500*/  ISETP.GE.AND P0, PT, R0, 0x19, PT ;  /* 0x000000190000780c */ /* 0x000fe40003f06270 */
[----:B------:R-:W-:Y:S01]  /*0510*/  LOP3.LUT R11, R12, 0x7c, RZ, 0xc0, !PT ;  /* 0x0000007c0c0b7812 */ /* 0x000fe200078ec0ff */
[----:B------:R-:W-:-:S04]  /*0520*/  IMAD R9, R9, 0x40, R10 ;  /* 0x0000004009097824 */ /* 0x000fc800078e020a */
[----:B------:R-:W-:Y:S02]  /*0530*/  IMAD.IADD R11, R8, 0x1, R11 ;  /* 0x00000001080b7824 */ /* 0x000fe400078e020b */
[----:B0-----:R-:W-:-:S03]  /*0540*/  IMAD.WIDE R8, R9, 0x4, R2 ;  /* 0x0000000409087825 */ /* 0x001fc600078e0202 */
[----:B------:R-:W-:Y:S01]  /*0550*/  LEA R11, R11, UR4, 0x2 ;  /* 0x000000040b0b7c11 */ /* 0x000fe2000f8e10ff */
[----:B--2---:R-:W-:Y:S04]  /*0560*/  STS [R21], R19 ;  /* 0x0000001315007388 */ /* 0x004fe80000000800 */
[----:B---3--:R-:W-:Y:S04]  /*0570*/  STS [R21+0x10], R20 ;  /* 0x0000101415007388 */ /* 0x008fe80000000800 */
[----:B----4-:R-:W-:Y:S04]  /*0580*/  STS [R21+0x30], R24 ;  /* 0x0000301815007388 */ /* 0x010fe80000000800 */
[----:B-----5:R-:W-:Y:S04]  /*0590*/  STS [R21+0x50], R25 ;  /* 0x0000501915007388 */ /* 0x020fe80000000800 */
[----:B------:R-:W-:Y:S04]  /*05a0*/  STS [R21+0x60], R27 ;  /* 0x0000601b15007388 */ /* 0x000fe80000000800 */
[----:B------:R-:W-:Y:S04]  /*05b0*/  STS [R21+0x70], R26 ;  /* 0x0000701a15007388 */ /* 0x000fe80000000800 */
[----:B------:R-:W-:Y:S04]  /*05c0*/  STS [R21+0x20], R22 ;  /* 0x0000201615007388 */ /* 0x000fe80000000800 */
[----:B------:R-:W-:Y:S01]  /*05d0*/  STS [R21+0x40], R23 ;  /* 0x0000401715007388 */ /* 0x000fe20000000800 */
[----:B------:R-:W-:Y:S06]  /*05e0*/  BAR.SYNC.DEFER_BLOCKING 0x0 ;  /* 0x0000000000007b1d */ /* 0x000fec0000010000 */
[----:B------:R-:W0:Y:S04]  /*05f0*/  LDS.128 R4, [R5] ;  /* 0x0000000005047984 */ /* 0x000e280000000c00 */
[----:B0-----:R0:W-:Y:S02]  /*0600*/  @!P1 STG.E.128 desc[UR6][R8.64], R4 ;  /* 0x0000000408009986 */ /* 0x0011e4000c101d06 */
[----:B0-----:R-:W-:Y:S05]  /*0610*/  @P0 EXIT ;  /* 0x000000000000094d */ /* 0x001fea0003800000 */
[----:B------:R-:W1:Y:S01]  /*0620*/  LDS.128 R12, [R11+0x800] ;  /* 0x000800000b0c7984 */ /* 0x000e620000000c00 */
[----:B0-----:R-:W-:-:S04]  /*0630*/  IMAD R5, R0, 0x40, R10 ;  /* 0x0000004000057824 */ /* 0x001fc800078e020a */
[----:B------:R-:W-:-:S05]  /*0640*/  IMAD.WIDE R2, R5, 0x4, R2 ;  /* 0x0000000405027825 */ /* 0x000fca00078e0202 */
[----:B-1----:R-:W-:Y:S01]  /*0650*/  STG.E.128 desc[UR6][R2.64], R12 ;  /* 0x0000000c02007986 */ /* 0x002fe2000c101d06 */
[----:B------:R-:W-:Y:S05]  /*0660*/  EXIT ;  /* 0x000000000000794d */ /* 0x000fea0003800000 */
.L_x_0:
[----:B------:R-:W-:-:S00]  /*0670*/  BRA `(.L_x_0) ;  /* 0xfffffffc00fc7947 */ /* 0x000fc0000383ffff */
[----:B------:R-:W-:-:S00]  /*0680*/  NOP ;  /* 0x0000000000007918 */ /* 0x000fc00000000000 */
[----:B------:R-:W-:-:S00]  /*0690*/  NOP ;  /* 0x0000000000007918 */ /* 0x000fc00000000000 */
[----:B------:R-:W-:-:S00]  /*06a0*/  NOP ;  /* 0x0000000000007918 */ /* 0x000fc00000000000 */
[----:B------:R-:W-:-:S00]  /*06b0*/  NOP ;  /* 0x0000000000007918 */ /* 0x000fc00000000000 */
[----:B------:R-:W-:-:S00]  /*06c0*/  NOP ;  /* 0x0000000000007918 */ /* 0x000fc00000000000 */
[----:B------:R-:W-:-:S00]  /*06d0*/  NOP ;  /* 0x0000000000007918 */ /* 0x000fc00000000000 */
[----:B------:R-:W-:-:S00]  /*06e0*/  NOP ;  /* 0x0000000000007918 */ /* 0x000fc00000000000 */
[----:B------:R-:W-:-:S00]  /*06f0*/  NOP ;  /* 0x0000000000007918 */ /* 0x000fc00000000000 */
.L_x_1:


//--------------------- .nv.shared.triton_poi_fused_1 --------------------------
	.section	.nv.shared.triton_poi_fused_1,"aw",@nobits
	.sectionflags	@""
	.align	16
	.zero		1024


//--------------------- .nv.constant0.triton_poi_fused_1 --------------------------
	.section	.nv.constant0.triton_poi_fused_1,"a",@progbits
	.sectionflags	@""
	.align	4
.nv.constant0.triton_poi_fused_1:
	.zero		552
